//
// Generated by NVIDIA NVVM Compiler
//
// Compiler Build ID: CL-36424714
// Cuda compilation tools, release 13.0, V13.0.88
// Based on NVVM 20.0.0
//

.version 9.0
.target sm_100
.address_size 64

	// .globl	_Z7findMaxPiS_S_
// _ZZ7findMaxPiS_S_E6s_max1 has been demoted
// _ZZ7findMaxPiS_S_E6s_max2 has been demoted

.visible .entry _Z7findMaxPiS_S_(
	.param .u64 .ptr .align 1 _Z7findMaxPiS_S__param_0,
	.param .u64 .ptr .align 1 _Z7findMaxPiS_S__param_1,
	.param .u64 .ptr .align 1 _Z7findMaxPiS_S__param_2
)
{
	.reg .pred 	%p<8>;
	.reg .b32 	%r<26>;
	.reg .b64 	%rd<11>;
	// demoted variable
	.shared .align 4 .u32 _ZZ7findMaxPiS_S_E6s_max1;
	// demoted variable
	.shared .align 4 .u32 _ZZ7findMaxPiS_S_E6s_max2;
	ld.param.u64 	%rd4, [_Z7findMaxPiS_S__param_0];
	ld.param.u64 	%rd2, [_Z7findMaxPiS_S__param_1];
	ld.param.u64 	%rd3, [_Z7findMaxPiS_S__param_2];
	cvta.to.global.u64 	%rd1, %rd4;
	mov.u32 	%r12, %ctaid.x;
	mov.u32 	%r23, %ntid.x;
	mov.u32 	%r2, %tid.x;
	mad.lo.s32 	%r3, %r12, %r23, %r2;
	mul.wide.s32 	%rd5, %r3, 4;
	add.s64 	%rd6, %rd1, %rd5;
	ld.global.u32 	%r25, [%rd6];
	setp.ne.s32 	%p1, %r2, 0;
	@%p1 bra 	$L__BB0_2;
	ld.global.u32 	%r13, [%rd1];
	st.shared.u32 	[_ZZ7findMaxPiS_S_E6s_max1], %r13;
	ld.global.u32 	%r14, [%rd1+4];
	st.shared.u32 	[_ZZ7findMaxPiS_S_E6s_max2], %r14;
$L__BB0_2:
	bar.sync 	0;
	setp.lt.u32 	%p2, %r23, 2;
	@%p2 bra 	$L__BB0_9;
$L__BB0_3:
	mov.u32 	%r5, %r23;
	shr.u32 	%r23, %r5, 1;
	setp.ge.u32 	%p3, %r2, %r23;
	@%p3 bra 	$L__BB0_8;
	add.s32 	%r15, %r23, %r3;
	mul.wide.u32 	%rd7, %r15, 4;
	add.s64 	%rd8, %rd1, %rd7;
	ld.global.u32 	%r16, [%rd8];
	min.s32 	%r25, %r25, %r16;
	ld.shared.u32 	%r9, [_ZZ7findMaxPiS_S_E6s_max1];
	ld.shared.u32 	%r10, [_ZZ7findMaxPiS_S_E6s_max2];
	max.s32 	%r17, %r9, %r10;
	setp.le.s32 	%p4, %r25, %r17;
	@%p4 bra 	$L__BB0_6;
	st.shared.u32 	[_ZZ7findMaxPiS_S_E6s_max2], %r9;
	st.shared.u32 	[_ZZ7findMaxPiS_S_E6s_max1], %r25;
	bra.uni 	$L__BB0_8;
$L__BB0_6:
	min.s32 	%r18, %r9, %r10;
	setp.le.s32 	%p5, %r25, %r18;
	@%p5 bra 	$L__BB0_8;
	st.shared.u32 	[_ZZ7findMaxPiS_S_E6s_max2], %r25;
$L__BB0_8:
	bar.sync 	0;
	setp.gt.u32 	%p6, %r5, 3;
	@%p6 bra 	$L__BB0_3;
$L__BB0_9:
	setp.ne.s32 	%p7, %r2, 0;
	@%p7 bra 	$L__BB0_11;
	ld.shared.u32 	%r19, [_ZZ7findMaxPiS_S_E6s_max1];
	cvta.to.global.u64 	%rd9, %rd2;
	atom.global.max.s32 	%r20, [%rd9], %r19;
	ld.shared.u32 	%r21, [_ZZ7findMaxPiS_S_E6s_max2];
	cvta.to.global.u64 	%rd10, %rd3;
	atom.global.max.s32 	%r22, [%rd10], %r21;
$L__BB0_11:
	ret;

}


// ===== COMPILED SASS (sm_100) =====

	.target	sm_100

	.elftype	@"ET_EXEC"


//--------------------- .note.nv.tkinfo           --------------------------
	.section	.note.nv.tkinfo,"",@"SHT_NOTE"
	.sectionflags	@"SHF_NOTE_NV_TKINFO"
	.tkinfo
        /*0018*/ 	.word	0x00000002
        /*0030*/ 	.string	""
        /*0030*/ 	.string	"ptxas"
        /*0030*/ 	.string	"Cuda compilation tools, release 13.0, V13.0.88"
        /*0030*/ 	.string	"Build cuda_13.0.r13.0/compiler.36424714_0"
        /*0030*/ 	.string	"-arch sm_100 -m 64 "



//--------------------- .note.nv.cuinfo           --------------------------
	.section	.note.nv.cuinfo,"",@"SHT_NOTE"
	.sectionflags	@"SHF_NOTE_NV_CUINFO"
        /*0018*/ 	.short	0x0002
        /*001a*/ 	.short	0x0064
        /*001c*/ 	.short	0x0082
	.zero		2


//--------------------- .nv.info                  --------------------------
	.section	.nv.info,"",@"SHT_CUDA_INFO"
	.align	4


	//----- nvinfo : EIATTR_REGCOUNT
	.align		4
        /*0000*/ 	.byte	0x04, 0x2f
        /*0002*/ 	.short	(.L_1 - .L_0)
	.align		4
.L_0:
        /*0004*/ 	.word	index@(_Z7findMaxPiS_S_)
        /*0008*/ 	.word	0x00000010


	//----- nvinfo : EIATTR_FRAME_SIZE
	.align		4
.L_1:
        /*000c*/ 	.byte	0x04, 0x11
        /*000e*/ 	.short	(.L_3 - .L_2)
	.align		4
.L_2:
        /*0010*/ 	.word	index@(_Z7findMaxPiS_S_)
        /*0014*/ 	.word	0x00000000


	//----- nvinfo : EIATTR_MIN_STACK_SIZE
	.align		4
.L_3:
        /*0018*/ 	.byte	0x04, 0x12
        /*001a*/ 	.short	(.L_5 - .L_4)
	.align		4
.L_4:
        /*001c*/ 	.word	index@(_Z7findMaxPiS_S_)
        /*0020*/ 	.word	0x00000000
.L_5:


//--------------------- .nv.compat                --------------------------
	.section	.nv.compat,"",@"SHT_CUDA_COMPAT_INFO"
	.align	4
        /*0000*/ 	.byte	0x02, 0x09, 0x00, 0x00, 0x02, 0x02, 0x01, 0x00, 0x02, 0x05, 0x05, 0x00, 0x03, 0x07, 0x01, 0x01
        /*0010*/ 	.byte	0x02, 0x03, 0x00, 0x00, 0x02, 0x06, 0x01, 0x00, 0x04, 0x0b, 0x08, 0x00, 0x09, 0x00, 0x00, 0x00
        /*0020*/ 	.byte	0x00, 0x00, 0x00, 0x00


//--------------------- .nv.info._Z7findMaxPiS_S_ --------------------------
	.section	.nv.info._Z7findMaxPiS_S_,"",@"SHT_CUDA_INFO"
	.sectionflags	@""
	.align	4


	//----- nvinfo : EIATTR_CUDA_API_VERSION
	.align		4
        /*0000*/ 	.byte	0x04, 0x37
        /*0002*/ 	.short	(.L_7 - .L_6)
.L_6:
        /*0004*/ 	.word	0x00000082


	//----- nvinfo : EIATTR_KPARAM_INFO
	.align		4
.L_7:
        /*0008*/ 	.byte	0x04, 0x17
        /*000a*/ 	.short	(.L_9 - .L_8)
.L_8:
        /*000c*/ 	.word	0x00000000
        /*0010*/ 	.short	0x0002
        /*0012*/ 	.short	0x0010
        /*0014*/ 	.byte	0x00, 0xf5, 0x21, 0x00


	//----- nvinfo : EIATTR_KPARAM_INFO
	.align		4
.L_9:
        /*0018*/ 	.byte	0x04, 0x17
        /*001a*/ 	.short	(.L_11 - .L_10)
.L_10:
        /*001c*/ 	.word	0x00000000
        /*0020*/ 	.short	0x0001
        /*0022*/ 	.short	0x0008
        /*0024*/ 	.byte	0x00, 0xf5, 0x21, 0x00


	//----- nvinfo : EIATTR_KPARAM_INFO
	.align		4
.L_11:
        /*0028*/ 	.byte	0x04, 0x17
        /*002a*/ 	.short	(.L_13 - .L_12)
.L_12:
        /*002c*/ 	.word	0x00000000
        /*0030*/ 	.short	0x0000
        /*0032*/ 	.short	0x0000
        /*0034*/ 	.byte	0x00, 0xf5, 0x21, 0x00


	//----- nvinfo : EIATTR_SPARSE_MMA_MASK
	.align		4
.L_13:
        /*0038*/ 	.byte	0x03, 0x50
        /*003a*/ 	.short	0x0000


	//----- nvinfo : EIATTR_MAXREG_COUNT
	.align		4
        /*003c*/ 	.byte	0x03, 0x1b
        /*003e*/ 	.short	0x00ff


	//----- nvinfo : EIATTR_NUM_BARRIERS
	.align		4
        /*0040*/ 	.byte	0x02, 0x4c
        /*0042*/ 	.byte	0x01
	.zero		1


	//----- nvinfo : EIATTR_MERCURY_ISA_VERSION
	.align		4
        /*0044*/ 	.byte	0x03, 0x5f
        /*0046*/ 	.short	0x0101


	//----- nvinfo : EIATTR_VRC_CTA_INIT_COUNT
	.align		4
        /*0048*/ 	.byte	0x02, 0x4a
	.zero		1
	.zero		1


	//----- nvinfo : EIATTR_EXIT_INSTR_OFFSETS
	.align		4
        /*004c*/ 	.byte	0x04, 0x1c
        /*004e*/ 	.short	(.L_15 - .L_14)


	//   ....[0]....
.L_14:
        /*0050*/ 	.word	0x00000300


	//   ....[1]....
        /*0054*/ 	.word	0x00000390


	//----- nvinfo : EIATTR_CRS_STACK_SIZE
	.align		4
.L_15:
        /*0058*/ 	.byte	0x04, 0x1e
        /*005a*/ 	.short	(.L_17 - .L_16)
.L_16:
        /*005c*/ 	.word	0x00000000


	//----- nvinfo : EIATTR_CBANK_PARAM_SIZE
	.align		4
.L_17:
        /*0060*/ 	.byte	0x03, 0x19
        /*0062*/ 	.short	0x0018


	//----- nvinfo : EIATTR_PARAM_CBANK
	.align		4
        /*0064*/ 	.byte	0x04, 0x0a
        /*0066*/ 	.short	(.L_19 - .L_18)
	.align		4
.L_18:
        /*0068*/ 	.word	index@(.nv.constant0._Z7findMaxPiS_S_)
        /*006c*/ 	.short	0x0380
        /*006e*/ 	.short	0x0018


	//----- nvinfo : EIATTR_SW_WAR
	.align		4
.L_19:
        /*0070*/ 	.byte	0x04, 0x36
        /*0072*/ 	.short	(.L_21 - .L_20)
.L_20:
        /*0074*/ 	.word	0x00000008
.L_21:


//--------------------- .nv.callgraph             --------------------------
	.section	.nv.callgraph,"",@"SHT_CUDA_CALLGRAPH"
	.align	4
	.sectionentsize	8
	.align		4
        /*0000*/ 	.word	0x00000000
	.align		4
        /*0004*/ 	.word	0xffffffff
	.align		4
        /*0008*/ 	.word	0x00000000
	.align		4
        /*000c*/ 	.word	0xfffffffe
	.align		4
        /*0010*/ 	.word	0x00000000
	.align		4
        /*0014*/ 	.word	0xfffffffd
	.align		4
        /*0018*/ 	.word	0x00000000
	.align		4
        /*001c*/ 	.word	0xfffffffc


//--------------------- .text._Z7findMaxPiS_S_    --------------------------
	.section	.text._Z7findMaxPiS_S_,"ax",@progbits
	.align	128
        .global         _Z7findMaxPiS_S_
        .type           _Z7findMaxPiS_S_,@function
        .size           _Z7findMaxPiS_S_,(.L_x_5 - _Z7findMaxPiS_S_)
        .other          _Z7findMaxPiS_S_,@"STO_CUDA_ENTRY STV_DEFAULT"
_Z7findMaxPiS_S_:
.text._Z7findMaxPiS_S_:
[----:B------:R-:W-:Y:S01]  /*0000*/  LDC R1, c[0x0][0x37c] ;  /* 0x0000df00ff017b82 */ /* 0x000fe20000000800 */
[----:B------:R-:W0:Y:S01]  /*0010*/  S2R R0, SR_TID.X ;  /* 0x0000000000007919 */ /* 0x000e220000002100 */
[----:B------:R-:W1:Y:S06]  /*0020*/  LDCU.64 UR6, c[0x0][0x358] ;  /* 0x00006b00ff0677ac */ /* 0x000e6c0008000a00 */
[----:B------:R-:W2:Y:S08]  /*0030*/  LDC R3, c[0x0][0x360] ;  /* 0x0000d800ff037b82 */ /* 0x000eb00000000800 */
[----:B------:R-:W2:Y:S08]  /*0040*/  S2UR UR4, SR_CTAID.X ;  /* 0x00000000000479c3 */ /* 0x000eb00000002500 */
[----:B------:R-:W3:Y:S01]  /*0050*/  LDC.64 R4, c[0x0][0x380] ;  /* 0x0000e000ff047b82 */ /* 0x000ee20000000a00 */
[----:B0-----:R-:W-:-:S13]  /*0060*/  ISETP.NE.AND P0, PT, R0, RZ, PT ;  /* 0x000000ff0000720c */ /* 0x001fda0003f05270 */
[----:B------:R-:W1:Y:S02]  /*0070*/  @!P0 LDC.64 R6, c[0x0][0x380] ;  /* 0x0000e000ff068b82 */ /* 0x000e640000000a00 */
[----:B-1----:R-:W4:Y:S04]  /*0080*/  @!P0 LDG.E R10, desc[UR6][R6.64] ;  /* 0x00000006060a8981 */ /* 0x002f28000c1e1900 */
[----:B------:R-:W4:Y:S01]  /*0090*/  @!P0 LDG.E R11, desc[UR6][R6.64+0x4] ;  /* 0x00000406060b8981 */ /* 0x000f22000c1e1900 */
[----:B--2---:R-:W-:Y:S01]  /*00a0*/  IMAD R2, R3, UR4, R0 ;  /* 0x0000000403027c24 */ /* 0x004fe2000f8e0200 */
[----:B------:R-:W0:Y:S01]  /*00b0*/  @!P0 S2R R12, SR_CgaCtaId ;  /* 0x00000000000c8919 */ /* 0x000e220000008800 */
[----:B------:R-:W-:Y:S02]  /*00c0*/  @!P0 MOV R9, 0x400 ;  /* 0x0000040000098802 */ /* 0x000fe40000000f00 */
[----:B---3--:R-:W-:-:S05]  /*00d0*/  IMAD.WIDE R4, R2, 0x4, R4 ;  /* 0x0000000402047825 */ /* 0x008fca00078e0204 */
[----:B------:R1:W5:Y:S01]  /*00e0*/  LDG.E R8, desc[UR6][R4.64] ;  /* 0x0000000604087981 */ /* 0x000362000c1e1900 */
[----:B0-----:R-:W-:-:S05]  /*00f0*/  @!P0 LEA R9, R12, R9, 0x18 ;  /* 0x000000090c098211 */ /* 0x001fca00078ec0ff */
[----:B----4-:R1:W-:Y:S01]  /*0100*/  @!P0 STS.64 [R9], R10 ;  /* 0x0000000a09008388 */ /* 0x0103e20000000a00 */
[----:B------:R-:W-:Y:S01]  /*0110*/  BAR.SYNC.DEFER_BLOCKING 0x0 ;  /* 0x0000000000007b1d */ /* 0x000fe20000010000 */
[----:B------:R-:W-:-:S13]  /*0120*/  ISETP.GE.U32.AND P0, PT, R3, 0x2, PT ;  /* 0x000000020300780c */ /* 0x000fda0003f06070 */
[----:B-1----:R-:W-:Y:S05]  /*0130*/  @!P0 BRA `(.L_x_0) ;  /* 0x00000000006c8947 */ /* 0x002fea0003800000 */
[----:B------:R-:W0:Y:S01]  /*0140*/  LDC.64 R4, c[0x0][0x380] ;  /* 0x0000e000ff047b82 */ /* 0x000e220000000a00 */
[----:B-----5:R-:W-:-:S07]  /*0150*/  IMAD.MOV.U32 R6, RZ, RZ, R8 ;  /* 0x000000ffff067224 */ /* 0x020fce00078e0008 */
.L_x_3:
[--C-:B------:R-:W-:Y:S01]  /*0160*/  IMAD.MOV.U32 R12, RZ, RZ, R3.reuse ;  /* 0x000000ffff0c7224 */ /* 0x100fe200078e0003 */
[----:B------:R-:W-:Y:S01]  /*0170*/  SHF.R.U32.HI R3, RZ, 0x1, R3 ;  /* 0x00000001ff037819 */ /* 0x000fe20000011603 */
[----:B------:R-:W-:Y:S03]  /*0180*/  BSSY.RECONVERGENT B0, `(.L_x_1) ;  /* 0x0000013000007945 */ /* 0x000fe60003800200 */
[----:B------:R-:W-:-:S13]  /*0190*/  ISETP.GE.U32.AND P0, PT, R0, R3, PT ;  /* 0x000000030000720c */ /* 0x000fda0003f06070 */
[----:B-12---:R-:W-:Y:S05]  /*01a0*/  @P0 BRA `(.L_x_2) ;  /* 0x0000000000400947 */ /* 0x006fea0003800000 */
[----:B------:R-:W-:-:S04]  /*01b0*/  IMAD.IADD R9, R2, 0x1, R3 ;  /* 0x0000000102097824 */ /* 0x000fc800078e0203 */
[----:B0-----:R-:W-:-:S06]  /*01c0*/  IMAD.WIDE.U32 R8, R9, 0x4, R4 ;  /* 0x0000000409087825 */ /* 0x001fcc00078e0004 */
[----:B------:R-:W2:Y:S01]  /*01d0*/  LDG.E R9, desc[UR6][R8.64] ;  /* 0x0000000608097981 */ /* 0x000ea2000c1e1900 */
[----:B------:R-:W-:Y:S01]  /*01e0*/  MOV R7, 0x400 ;  /* 0x0000040000077802 */ /* 0x000fe20000000f00 */
[----:B------:R-:W0:Y:S03]  /*01f0*/  S2R R10, SR_CgaCtaId ;  /* 0x00000000000a7919 */ /* 0x000e260000008800 */
[----:B0-----:R-:W-:-:S05]  /*0200*/  LEA R13, R10, R7, 0x18 ;  /* 0x000000070a0d7211 */ /* 0x001fca00078ec0ff */
[----:B------:R-:W0:Y:S02]  /*0210*/  LDS.64 R10, [R13] ;  /* 0x000000000d0a7984 */ /* 0x000e240000000a00 */
[----:B0-----:R-:W-:Y:S02]  /*0220*/  VIMNMX R7, PT, PT, R10, R11, !PT ;  /* 0x0000000b0a077248 */ /* 0x001fe40007fe0100 */
[----:B--2---:R-:W-:-:S04]  /*0230*/  VIMNMX R6, PT, PT, R6, R9, PT ;  /* 0x0000000906067248 */ /* 0x004fc80003fe0100 */
[----:B------:R-:W-:Y:S01]  /*0240*/  ISETP.GT.AND P0, PT, R6, R7, PT ;  /* 0x000000070600720c */ /* 0x000fe20003f04270 */
[----:B------:R-:W-:-:S12]  /*0250*/  IMAD.MOV.U32 R7, RZ, RZ, R10 ;  /* 0x000000ffff077224 */ /* 0x000fd800078e000a */
[----:B------:R1:W-:Y:S01]  /*0260*/  @P0 STS.64 [R13], R6 ;  /* 0x000000060d000388 */ /* 0x0003e20000000a00 */
[----:B------:R-:W-:Y:S05]  /*0270*/  @P0 BRA `(.L_x_2) ;  /* 0x00000000000c0947 */ /* 0x000fea0003800000 */
[----:B------:R-:W-:-:S04]  /*0280*/  VIMNMX R11, PT, PT, R10, R11, PT ;  /* 0x0000000b0a0b7248 */ /* 0x000fc80003fe0100 */
[----:B------:R-:W-:-:S13]  /*0290*/  ISETP.GT.AND P0, PT, R6, R11, PT ;  /* 0x0000000b0600720c */ /* 0x000fda0003f04270 */
[----:B------:R2:W-:Y:S02]  /*02a0*/  @P0 STS [R13+0x4], R6 ;  /* 0x000004060d000388 */ /* 0x0005e40000000800 */
.L_x_2:
[----:B------:R-:W-:Y:S05]  /*02b0*/  BSYNC.RECONVERGENT B0 ;  /* 0x0000000000007941 */ /* 0x000fea0003800200 */
.L_x_1:
[----:B------:R-:W-:Y:S01]  /*02c0*/  BAR.SYNC.DEFER_BLOCKING 0x0 ;  /* 0x0000000000007b1d */ /* 0x000fe20000010000 */
[----:B------:R-:W-:-:S13]  /*02d0*/  ISETP.GT.U32.AND P0, PT, R12, 0x3, PT ;  /* 0x000000030c00780c */ /* 0x000fda0003f04070 */
[----:B------:R-:W-:Y:S05]  /*02e0*/  @P0 BRA `(.L_x_3) ;  /* 0xfffffffc009c0947 */ /* 0x000fea000383ffff */
.L_x_0:
[----:B------:R-:W-:-:S13]  /*02f0*/  ISETP.NE.AND P0, PT, R0, RZ, PT ;  /* 0x000000ff0000720c */ /* 0x000fda0003f05270 */
[----:B------:R-:W-:Y:S05]  /*0300*/  @P0 EXIT ;  /* 0x000000000000094d */ /* 0x000fea0003800000 */
[----:B------:R-:W3:Y:S01]  /*0310*/  S2UR UR5, SR_CgaCtaId ;  /* 0x00000000000579c3 */ /* 0x000ee20000008800 */
[----:B------:R-:W-:-:S07]  /*0320*/  UMOV UR4, 0x400 ;  /* 0x0000040000047882 */ /* 0x000fce0000000000 */
[----:B------:R-:W4:Y:S08]  /*0330*/  LDC.64 R2, c[0x0][0x388] ;  /* 0x0000e200ff027b82 */ /* 0x000f300000000a00 */
[----:B0-----:R-:W0:Y:S01]  /*0340*/  LDC.64 R4, c[0x0][0x390] ;  /* 0x0000e400ff047b82 */ /* 0x001e220000000a00 */
[----:B---3--:R-:W-:-:S09]  /*0350*/  ULEA UR4, UR5, UR4, 0x18 ;  /* 0x0000000405047291 */ /* 0x008fd2000f8ec0ff */
[----:B-12---:R-:W4:Y:S04]  /*0360*/  LDS.64 R6, [UR4] ;  /* 0x00000004ff067984 */ /* 0x006f280008000a00 */
[----:B----4-:R-:W-:Y:S04]  /*0370*/  REDG.E.MAX.S32.STRONG.GPU desc[UR6][R2.64], R6 ;  /* 0x000000060200798e */ /* 0x010fe8000d12e306 */
[----:B0-----:R-:W-:Y:S01]  /*0380*/  REDG.E.MAX.S32.STRONG.GPU desc[UR6][R4.64], R7 ;  /* 0x000000070400798e */ /* 0x001fe2000d12e306 */
[----:B------:R-:W-:Y:S05]  /*0390*/  EXIT ;  /* 0x000000000000794d */ /* 0x000fea0003800000 */
.L_x_4:
[----:B------:R-:W-:-:S00]  /*03a0*/  BRA `(.L_x_4) ;  /* 0xfffffffc00fc7947 */ /* 0x000fc0000383ffff */
[----:B------:R-:W-:-:S00]  /*03b0*/  NOP ;  /* 0x0000000000007918 */ /* 0x000fc00000000000 */
        /* <DEDUP_REMOVED lines=12> */
.L_x_5:


//--------------------- .nv.shared._Z7findMaxPiS_S_ --------------------------
	.section	.nv.shared._Z7findMaxPiS_S_,"aw",@nobits
	.sectionflags	@""
	.align	4
.nv.shared._Z7findMaxPiS_S_:
	.zero		1032


//--------------------- .nv.shared.reserved.0     --------------------------
	.section	.nv.shared.reserved.0,"aw",@nobits
	.weak		__nv_reservedSMEM_offset_0_alias
	.size		__nv_reservedSMEM_offset_0_alias, 0, 64
	.other		__nv_reservedSMEM_offset_0_alias,@"STO_CUDA_RESERVED_SHARED STV_DEFAULT"
__nv_reservedSMEM_offset_0_alias:
	.zero		0
	.zero		64


//--------------------- .nv.constant0._Z7findMaxPiS_S_ --------------------------
	.section	.nv.constant0._Z7findMaxPiS_S_,"a",@progbits
	.sectionflags	@""
	.align	4
.nv.constant0._Z7findMaxPiS_S_:
	.zero		920


//--------------------- SYMBOLS --------------------------

	.type		.nv.reservedSmem.offset0,@object
	.size		.nv.reservedSmem.offset0,0x4
	.type		.nv.reservedSmem.cap,@object
	.size		.nv.reservedSmem.cap,0x4
